	.headerflags	@"EF_CUDA_TEXMODE_UNIFIED EF_CUDA_64BIT_ADDRESS EF_CUDA_ACCELERATORS EF_CUDA_SM90 EF_CUDA_VIRTUAL_SM(EF_CUDA_SM90)"
	.elftype	@"ET_EXEC"


//--------------------- .nv.info                  --------------------------
	.section	.nv.info,"",@"SHT_CUDA_INFO"
	.align	4


	//----- nvinfo : EIATTR_REGCOUNT
	.align		4
        /*0000*/ 	.byte	0x04, 0x2f
        /*0002*/ 	.short	(.L_3 - .L_2)
	.align		4
.L_2:
        /*0004*/ 	.word	index@(triton_poi_fused__native_batch_norm_legit_no_training_cat_relu_22)
        /*0008*/ 	.word	0x00000014


	//----- nvinfo : EIATTR_MIN_STACK_SIZE
	.align		4
.L_3:
        /*000c*/ 	.byte	0x04, 0x12
        /*000e*/ 	.short	(.L_5 - .L_4)
	.align		4
.L_4:
        /*0010*/ 	.word	index@(triton_poi_fused__native_batch_norm_legit_no_training_cat_relu_22)
        /*0014*/ 	.word	0x00000000


	//----- nvinfo : EIATTR_FRAME_SIZE
	.align		4
.L_5:
        /*0018*/ 	.byte	0x04, 0x11
        /*001a*/ 	.short	(.L_7 - .L_6)
	.align		4
.L_6:
        /*001c*/ 	.word	index@(triton_poi_fused__native_batch_norm_legit_no_training_cat_relu_22)
        /*0020*/ 	.word	0x00000000


	//----- nvinfo : EIATTR_MIN_STACK_SIZE
	.align		4
.L_7:
        /*0024*/ 	.byte	0x04, 0x12
        /*0026*/ 	.short	(.L_9 - .L_8)
	.align		4
.L_8:
        /*0028*/ 	.word	index@(triton_poi_fused__native_batch_norm_legit_no_training_cat_relu_22)
        /*002c*/ 	.word	0x00000000
.L_9:


//--------------------- .nv.info.triton_poi_fused__native_batch_norm_legit_no_training_cat_relu_22 --------------------------
	.section	.nv.info.triton_poi_fused__native_batch_norm_legit_no_training_cat_relu_22,"",@"SHT_CUDA_INFO"
	.sectionflags	@""
	.align	4


	//----- nvinfo : EIATTR_CUDA_API_VERSION
	.align		4
        /*0000*/ 	.byte	0x04, 0x37
        /*0002*/ 	.short	(.L_11 - .L_10)
.L_10:
        /*0004*/ 	.word	0x0000007c


	//----- nvinfo : EIATTR_KPARAM_INFO
	.align		4
.L_11:
        /*0008*/ 	.byte	0x04, 0x17
        /*000a*/ 	.short	(.L_13 - .L_12)
.L_12:
        /*000c*/ 	.word	0x00000000
        /*0010*/ 	.short	0x0007
        /*0012*/ 	.short	0x0038
        /*0014*/ 	.byte	0x00, 0xf0, 0x11, 0x00


	//----- nvinfo : EIATTR_KPARAM_INFO
	.align		4
.L_13:
        /*0018*/ 	.byte	0x04, 0x17
        /*001a*/ 	.short	(.L_15 - .L_14)
.L_14:
        /*001c*/ 	.word	0x00000000
        /*0020*/ 	.short	0x0006
        /*0022*/ 	.short	0x0030
        /*0024*/ 	.byte	0x00, 0xf4, 0x21, 0x00


	//----- nvinfo : EIATTR_KPARAM_INFO
	.align		4
.L_15:
        /*0028*/ 	.byte	0x04, 0x17
        /*002a*/ 	.short	(.L_17 - .L_16)
.L_16:
        /*002c*/ 	.word	0x00000000
        /*0030*/ 	.short	0x0005
        /*0032*/ 	.short	0x0028
        /*0034*/ 	.byte	0x00, 0xf4, 0x21, 0x00


	//----- nvinfo : EIATTR_KPARAM_INFO
	.align		4
.L_17:
        /*0038*/ 	.byte	0x04, 0x17
        /*003a*/ 	.short	(.L_19 - .L_18)
.L_18:
        /*003c*/ 	.word	0x00000000
        /*0040*/ 	.short	0x0004
        /*0042*/ 	.short	0x0020
        /*0044*/ 	.byte	0x00, 0xf4, 0x21, 0x00


	//----- nvinfo : EIATTR_KPARAM_INFO
	.align		4
.L_19:
        /*0048*/ 	.byte	0x04, 0x17
        /*004a*/ 	.short	(.L_21 - .L_20)
.L_20:
        /*004c*/ 	.word	0x00000000
        /*0050*/ 	.short	0x0003
        /*0052*/ 	.short	0x0018
        /*0054*/ 	.byte	0x00, 0xf4, 0x21, 0x00


	//----- nvinfo : EIATTR_KPARAM_INFO
	.align		4
.L_21:
        /*0058*/ 	.byte	0x04, 0x17
        /*005a*/ 	.short	(.L_23 - .L_22)
.L_22:
        /*005c*/ 	.word	0x00000000
        /*0060*/ 	.short	0x0002
        /*0062*/ 	.short	0x0010
        /*0064*/ 	.byte	0x00, 0xf4, 0x21, 0x00


	//----- nvinfo : EIATTR_KPARAM_INFO
	.align		4
.L_23:
        /*0068*/ 	.byte	0x04, 0x17
        /*006a*/ 	.short	(.L_25 - .L_24)
.L_24:
        /*006c*/ 	.word	0x00000000
        /*0070*/ 	.short	0x0001
        /*0072*/ 	.short	0x0008
        /*0074*/ 	.byte	0x00, 0xf4, 0x21, 0x00


	//----- nvinfo : EIATTR_KPARAM_INFO
	.align		4
.L_25:
        /*0078*/ 	.byte	0x04, 0x17
        /*007a*/ 	.short	(.L_27 - .L_26)
.L_26:
        /*007c*/ 	.word	0x00000000
        /*0080*/ 	.short	0x0000
        /*0082*/ 	.short	0x0000
        /*0084*/ 	.byte	0x00, 0xf4, 0x21, 0x00


	//----- nvinfo : EIATTR_SPARSE_MMA_MASK
	.align		4
.L_27:
        /*0088*/ 	.byte	0x03, 0x50
        /*008a*/ 	.short	0x0000


	//----- nvinfo : EIATTR_MAXREG_COUNT
	.align		4
        /*008c*/ 	.byte	0x03, 0x1b
        /*008e*/ 	.short	0x00ff


	//----- nvinfo : EIATTR_EXIT_INSTR_OFFSETS
	.align		4
        /*0090*/ 	.byte	0x04, 0x1c
        /*0092*/ 	.short	(.L_29 - .L_28)


	//   ....[0]....
.L_28:
        /*0094*/ 	.word	0x00000490


	//----- nvinfo : EIATTR_REQNTID
	.align		4
.L_29:
        /*0098*/ 	.byte	0x04, 0x10
        /*009a*/ 	.short	(.L_31 - .L_30)
.L_30:
        /*009c*/ 	.word	0x00000080
        /*00a0*/ 	.word	0x00000001
        /*00a4*/ 	.word	0x00000001


	//----- nvinfo : EIATTR_CBANK_PARAM_SIZE
	.align		4
.L_31:
        /*00a8*/ 	.byte	0x03, 0x19
        /*00aa*/ 	.short	0x003c


	//----- nvinfo : EIATTR_PARAM_CBANK
	.align		4
        /*00ac*/ 	.byte	0x04, 0x0a
        /*00ae*/ 	.short	(.L_33 - .L_32)
	.align		4
.L_32:
        /*00b0*/ 	.word	index@(.nv.constant0.triton_poi_fused__native_batch_norm_legit_no_training_cat_relu_22)
        /*00b4*/ 	.short	0x0210
        /*00b6*/ 	.short	0x003c


	//----- nvinfo : EIATTR_SW_WAR
	.align		4
.L_33:
        /*00b8*/ 	.byte	0x04, 0x36
        /*00ba*/ 	.short	(.L_35 - .L_34)
.L_34:
        /*00bc*/ 	.word	0x00000008
.L_35:


//--------------------- .nv.callgraph             --------------------------
	.section	.nv.callgraph,"",@"SHT_CUDA_CALLGRAPH"
	.align	4
	.sectionentsize	8
	.align		4
        /*0000*/ 	.word	0x00000000
	.align		4
        /*0004*/ 	.word	0xffffffff
	.align		4
        /*0008*/ 	.word	0x00000000
	.align		4
        /*000c*/ 	.word	0xfffffffe
	.align		4
        /*0010*/ 	.word	0x00000000
	.align		4
        /*0014*/ 	.word	0xfffffffd
	.align		4
        /*0018*/ 	.word	0x00000000
	.align		4
        /*001c*/ 	.word	0xfffffffc


//--------------------- .nv.constant4             --------------------------
	.section	.nv.constant4,"a",@progbits
	.align	8
	.align		8
.nv.constant4:
        /*0000*/ 	.dword	_$_str
	.align		8
        /*0008*/ 	.dword	_$_str_$_2


//--------------------- .text.triton_poi_fused__native_batch_norm_legit_no_training_cat_relu_22 --------------------------
	.section	.text.triton_poi_fused__native_batch_norm_legit_no_training_cat_relu_22,"ax",@progbits
	.align	128
        .global         triton_poi_fused__native_batch_norm_legit_no_training_cat_relu_22
        .type           triton_poi_fused__native_batch_norm_legit_no_training_cat_relu_22,@function
        .size           triton_poi_fused__native_batch_norm_legit_no_training_cat_relu_22,(.L_x_1 - triton_poi_fused__native_batch_norm_legit_no_training_cat_relu_22)
        .other          triton_poi_fused__native_batch_norm_legit_no_training_cat_relu_22,@"STO_CUDA_ENTRY STV_DEFAULT"
triton_poi_fused__native_batch_norm_legit_no_training_cat_relu_22:
.text.triton_poi_fused__native_batch_norm_legit_no_training_cat_relu_22:
[----:B------:R-:W-:Y:S01]  /*0000*/  LDC R1, c[0x0][0x28] ;  /* 0x00000a00ff017b82 */ /* 0x000fe20000000800 */
[----:B------:R-:W1:Y:S07]  /*0010*/  S2R R0, SR_TID.X ;  /* 0x0000000000007919 */ /* 0x000e6e0000002100 */
[----:B------:R-:W2:Y:S01]  /*0020*/  LDC.64 R10, c[0x0][0x220] ;  /* 0x00008800ff0a7b82 */ /* 0x000ea20000000a00 */
[----:B------:R-:W-:Y:S01]  /*0030*/  ULDC.64 UR4, c[0x0][0x208] ;  /* 0x0000820000047ab9 */ /* 0x000fe20000000a00 */
[----:B------:R-:W3:Y:S06]  /*0040*/  S2R R5, SR_CTAID.X ;  /* 0x0000000000057919 */ /* 0x000eec0000002500 */
[----:B------:R-:W4:Y:S08]  /*0050*/  LDC.64 R8, c[0x0][0x218] ;  /* 0x00008600ff087b82 */ /* 0x000f300000000a00 */
[----:B------:R-:W5:Y:S08]  /*0060*/  LDC.64 R12, c[0x0][0x230] ;  /* 0x00008c00ff0c7b82 */ /* 0x000f700000000a00 */
[----:B------:R-:W4:Y:S01]  /*0070*/  LDC.64 R14, c[0x0][0x228] ;  /* 0x00008a00ff0e7b82 */ /* 0x000f220000000a00 */
[----:B-1----:R-:W-:-:S02]  /*0080*/  SHF.L.U32 R0, R0, 0x2, RZ ;  /* 0x0000000200007819 */ /* 0x002fc400000006ff */
[----:B---3--:R-:W-:Y:S02]  /*0090*/  SHF.R.S32.HI R3, RZ, 0x16, R5 ;  /* 0x00000016ff037819 */ /* 0x008fe40000011405 */
[----:B------:R-:W-:Y:S02]  /*00a0*/  LOP3.LUT R0, R0, 0x1fc, RZ, 0xc0, !PT ;  /* 0x000001fc00007812 */ /* 0x000fe400078ec0ff */
[----:B------:R-:W-:Y:S02]  /*00b0*/  SGXT R3, R3, 0x1 ;  /* 0x000000010303781a */ /* 0x000fe40000000200 */
[----:B------:R-:W-:Y:S02]  /*00c0*/  LEA R0, R5, R0, 0x9 ;  /* 0x0000000005007211 */ /* 0x000fe400078e48ff */
[----:B------:R-:W1:Y:S02]  /*00d0*/  LDC.64 R4, c[0x0][0x210] ;  /* 0x00008400ff047b82 */ /* 0x000e640000000a00 */
[----:B------:R-:W-:-:S04]  /*00e0*/  LEA.HI R3, R3, R0, RZ, 0x8 ;  /* 0x0000000003037211 */ /* 0x000fc800078f40ff */
[----:B------:R-:W-:-:S04]  /*00f0*/  SHF.R.S32.HI R3, RZ, 0x8, R3 ;  /* 0x00000008ff037819 */ /* 0x000fc80000011403 */
[----:B------:R-:W-:-:S04]  /*0100*/  LEA.HI R2, R3, R3, RZ, 0x6 ;  /* 0x0000000303027211 */ /* 0x000fc800078f30ff */
[----:B------:R-:W-:-:S04]  /*0110*/  LOP3.LUT R2, R2, 0xffffffc0, RZ, 0xc0, !PT ;  /* 0xffffffc002027812 */ /* 0x000fc800078ec0ff */
[----:B------:R-:W-:-:S05]  /*0120*/  IADD3 R3, R3, -R2, RZ ;  /* 0x8000000203037210 */ /* 0x000fca0007ffe0ff */
[----:B--2---:R-:W-:-:S06]  /*0130*/  IMAD.WIDE R10, R3, 0x4, R10 ;  /* 0x00000004030a7825 */ /* 0x004fcc00078e020a */
[----:B------:R-:W2:Y:S01]  /*0140*/  LDG.E.EL R10, desc[UR4][R10.64] ;  /* 0x000000040a0a7981 */ /* 0x000ea2000c2e1900 */
[----:B-1----:R-:W-:-:S04]  /*0150*/  IMAD.WIDE R4, R0, 0x4, R4 ;  /* 0x0000000400047825 */ /* 0x002fc800078e0204 */
[C---:B----4-:R-:W-:Y:S02]  /*0160*/  IMAD.WIDE R8, R3.reuse, 0x4, R8 ;  /* 0x0000000403087825 */ /* 0x050fe400078e0208 */
[----:B------:R-:W3:Y:S02]  /*0170*/  LDG.E.128 R4, desc[UR4][R4.64] ;  /* 0x0000000404047981 */ /* 0x000ee4000c1e1d00 */
[C---:B-----5:R-:W-:Y:S02]  /*0180*/  IMAD.WIDE R12, R3.reuse, 0x4, R12 ;  /* 0x00000004030c7825 */ /* 0x060fe400078e020c */
[----:B------:R1:W3:Y:S02]  /*0190*/  LDG.E.EL R2, desc[UR4][R8.64] ;  /* 0x0000000408027981 */ /* 0x0002e4000c2e1900 */
[----:B0-----:R-:W-:Y:S02]  /*01a0*/  IMAD.WIDE R14, R3, 0x4, R14 ;  /* 0x00000004030e7825 */ /* 0x001fe400078e020e */
[----:B------:R-:W4:Y:S04]  /*01b0*/  LDG.E.EL R12, desc[UR4][R12.64] ;  /* 0x000000040c0c7981 */ /* 0x000f28000c2e1900 */
[----:B------:R0:W4:Y:S01]  /*01c0*/  LDG.E.EL R3, desc[UR4][R14.64] ;  /* 0x000000040e037981 */ /* 0x000122000c2e1900 */
[----:B-1----:R-:W-:-:S04]  /*01d0*/  SHF.R.S32.HI R9, RZ, 0x1f, R0 ;  /* 0x0000001fff097819 */ /* 0x002fc80000011400 */
[----:B------:R-:W-:Y:S01]  /*01e0*/  LEA.HI R9, R9, R0, RZ, 0xe ;  /* 0x0000000009097211 */ /* 0x000fe200078f70ff */
[----:B0-----:R-:W-:-:S03]  /*01f0*/  IMAD.MOV.U32 R14, RZ, RZ, 0x3e800000 ;  /* 0x3e800000ff0e7424 */ /* 0x001fc600078e00ff */
[C---:B------:R-:W-:Y:S02]  /*0200*/  SHF.L.U32 R13, R9.reuse, 0x2, RZ ;  /* 0x00000002090d7819 */ /* 0x040fe400000006ff */
[----:B------:R-:W-:Y:S02]  /*0210*/  LOP3.LUT R9, R9, 0xffffc000, RZ, 0xc0, !PT ;  /* 0xffffc00009097812 */ /* 0x000fe400078ec0ff */
[----:B------:R-:W-:-:S04]  /*0220*/  LOP3.LUT R13, R13, 0xffff0000, RZ, 0xc0, !PT ;  /* 0xffff00000d0d7812 */ /* 0x000fc800078ec0ff */
[C---:B------:R-:W-:Y:S02]  /*0230*/  IADD3 R15, R13.reuse, R0, -R9 ;  /* 0x000000000d0f7210 */ /* 0x040fe40007ffe809 */
[----:B------:R-:W0:Y:S03]  /*0240*/  LDC.64 R8, c[0x0][0x240] ;  /* 0x00009000ff087b82 */ /* 0x000e260000000a00 */
[----:B------:R-:W-:-:S04]  /*0250*/  IMAD.IADD R13, R13, 0x1, R15 ;  /* 0x000000010d0d7824 */ /* 0x000fc800078e020f */
[----:B0-----:R-:W-:-:S04]  /*0260*/  IMAD.WIDE R8, R13, 0x4, R8 ;  /* 0x000000040d087825 */ /* 0x001fc800078e0208 */
[----:B--2---:R-:W-:Y:S02]  /*0270*/  FADD R16, R10, 9.9999997473787516356e-06 ;  /* 0x3727c5ac0a107421 */ /* 0x004fe40000000000 */
[----:B------:R-:W0:Y:S02]  /*0280*/  LDC.64 R10, c[0x0][0x238] ;  /* 0x00008e00ff0a7b82 */ /* 0x000e240000000a00 */
[----:B------:R-:W1:Y:S02]  /*0290*/  MUFU.SQRT R17, R16 ;  /* 0x0000001000117308 */ /* 0x000e640000002000 */
[C---:B-1----:R-:W-:Y:S02]  /*02a0*/  FSETP.GT.AND P0, PT, R17.reuse, 8.50705917302346158658e+37, PT ;  /* 0x7e8000001100780b */ /* 0x042fe40003f04000 */
[----:B------:R-:W-:-:S11]  /*02b0*/  FSETP.GEU.AND P1, PT, R17, 1.175494350822287508e-38, PT ;  /* 0x008000001100780b */ /* 0x000fd60003f2e000 */
[----:B------:R-:W-:-:S04]  /*02c0*/  @P0 FMUL R17, R17, 0.25 ;  /* 0x3e80000011110820 */ /* 0x000fc80000400000 */
[----:B------:R-:W-:-:S06]  /*02d0*/  @!P1 FMUL R17, R17, 16777216 ;  /* 0x4b80000011119820 */ /* 0x000fcc0000400000 */
[----:B------:R-:W1:Y:S01]  /*02e0*/  MUFU.RCP R17, R17 ;  /* 0x0000001100117308 */ /* 0x000e620000001000 */
[----:B------:R-:W-:Y:S01]  /*02f0*/  FSEL R14, R14, 1, P0 ;  /* 0x3f8000000e0e7808 */ /* 0x000fe20000000000 */
[----:B---3--:R-:W-:-:S04]  /*0300*/  FADD R4, R4, -R2 ;  /* 0x8000000204047221 */ /* 0x008fc80000000000 */
[----:B------:R-:W-:Y:S01]  /*0310*/  @!P1 FMUL R14, R14, 16777216 ;  /* 0x4b8000000e0e9820 */ /* 0x000fe20000400000 */
[--C-:B------:R-:W-:Y:S01]  /*0320*/  FADD R0, R5, -R2.reuse ;  /* 0x8000000205007221 */ /* 0x100fe20000000000 */
[--C-:B------:R-:W-:Y:S01]  /*0330*/  FADD R6, R6, -R2.reuse ;  /* 0x8000000206067221 */ /* 0x100fe20000000000 */
[----:B------:R-:W-:Y:S01]  /*0340*/  FADD R2, R7, -R2 ;  /* 0x8000000207027221 */ /* 0x000fe20000000000 */
[----:B-1----:R-:W-:-:S04]  /*0350*/  FMUL R17, R17, R14 ;  /* 0x0000000e11117220 */ /* 0x002fc80000400000 */
[C---:B------:R-:W-:Y:S01]  /*0360*/  FMUL R4, R17.reuse, R4 ;  /* 0x0000000411047220 */ /* 0x040fe20000400000 */
[C---:B------:R-:W-:Y:S01]  /*0370*/  FMUL R7, R17.reuse, R0 ;  /* 0x0000000011077220 */ /* 0x040fe20000400000 */
[C---:B------:R-:W-:Y:S01]  /*0380*/  FMUL R5, R17.reuse, R6 ;  /* 0x0000000611057220 */ /* 0x040fe20000400000 */
[----:B------:R-:W-:Y:S01]  /*0390*/  FMUL R17, R17, R2 ;  /* 0x0000000211117220 */ /* 0x000fe20000400000 */
[C-C-:B----4-:R-:W-:Y:S01]  /*03a0*/  FFMA R4, R3.reuse, R4, R12.reuse ;  /* 0x0000000403047223 */ /* 0x150fe2000000000c */
[C-C-:B------:R-:W-:Y:S01]  /*03b0*/  FFMA R7, R3.reuse, R7, R12.reuse ;  /* 0x0000000703077223 */ /* 0x140fe2000000000c */
[C-C-:B------:R-:W-:Y:S01]  /*03c0*/  FFMA R6, R3.reuse, R5, R12.reuse ;  /* 0x0000000503067223 */ /* 0x140fe2000000000c */
[----:B------:R-:W-:Y:S02]  /*03d0*/  FFMA R17, R3, R17, R12 ;  /* 0x0000001103117223 */ /* 0x000fe4000000000c */
[----:B------:R-:W-:Y:S02]  /*03e0*/  FSETP.GEU.AND P3, PT, R4, RZ, PT ;  /* 0x000000ff0400720b */ /* 0x000fe40003f6e000 */
[----:B------:R-:W-:-:S02]  /*03f0*/  FSETP.GEU.AND P2, PT, R7, RZ, PT ;  /* 0x000000ff0700720b */ /* 0x000fc40003f4e000 */
[----:B------:R-:W-:Y:S02]  /*0400*/  FSETP.GEU.AND P1, PT, R6, RZ, PT ;  /* 0x000000ff0600720b */ /* 0x000fe40003f2e000 */
[----:B------:R-:W-:Y:S01]  /*0410*/  FSETP.GEU.AND P0, PT, R17, RZ, PT ;  /* 0x000000ff1100720b */ /* 0x000fe20003f0e000 */
[----:B0-----:R-:W-:Y:S01]  /*0420*/  IMAD.WIDE R10, R15, 0x4, R10 ;  /* 0x000000040f0a7825 */ /* 0x001fe200078e020a */
[----:B------:R-:W-:Y:S02]  /*0430*/  SEL R5, R7, RZ, P2 ;  /* 0x000000ff07057207 */ /* 0x000fe40001000000 */
[----:B------:R-:W-:Y:S02]  /*0440*/  SEL R4, R4, RZ, P3 ;  /* 0x000000ff04047207 */ /* 0x000fe40001800000 */
[----:B------:R-:W-:Y:S02]  /*0450*/  SEL R6, R6, RZ, P1 ;  /* 0x000000ff06067207 */ /* 0x000fe40000800000 */
[----:B------:R-:W-:-:S05]  /*0460*/  SEL R7, R17, RZ, P0 ;  /* 0x000000ff11077207 */ /* 0x000fca0000000000 */
[----:B------:R-:W-:Y:S04]  /*0470*/  STG.E.128 desc[UR4][R10.64], R4 ;  /* 0x000000040a007986 */ /* 0x000fe8000c101d04 */
[----:B------:R-:W-:Y:S01]  /*0480*/  STG.E.128 desc[UR4][R8.64], R4 ;  /* 0x0000000408007986 */ /* 0x000fe2000c101d04 */
[----:B------:R-:W-:Y:S05]  /*0490*/  EXIT ;  /* 0x000000000000794d */ /* 0x000fea0003800000 */
.L_x_0:
[----:B------:R-:W-:-:S00]  /*04a0*/  BRA `(.L_x_0) ;  /* 0xfffffffc00fc7947 */ /* 0x000fc0000383ffff */
[----:B------:R-:W-:-:S00]  /*04b0*/  NOP ;  /* 0x0000000000007918 */ /* 0x000fc00000000000 */
        /* <DEDUP_REMOVED lines=12> */
.L_x_1:


//--------------------- .nv.global.init           --------------------------
	.section	.nv.global.init,"aw",@progbits
.nv.global.init:
	.type		_$_str,@object
	.size		_$_str,(_$_str_$_2 - _$_str)
_$_str:
        /*0000*/ 	.byte	0x5f, 0x5f, 0x43, 0x55, 0x44, 0x41, 0x5f, 0x46, 0x54, 0x5a, 0x00
	.type		_$_str_$_2,@object
	.size		_$_str_$_2,(.L_1 - _$_str_$_2)
_$_str_$_2:
        /*000b*/ 	.byte	0x5f, 0x5f, 0x43, 0x55, 0x44, 0x41, 0x5f, 0x50, 0x52, 0x45, 0x43, 0x5f, 0x53, 0x51, 0x52, 0x54
        /*001b*/ 	.byte	0x00
.L_1:


//--------------------- .nv.constant0.triton_poi_fused__native_batch_norm_legit_no_training_cat_relu_22 --------------------------
	.section	.nv.constant0.triton_poi_fused__native_batch_norm_legit_no_training_cat_relu_22,"a",@progbits
	.sectionflags	@""
	.align	4
.nv.constant0.triton_poi_fused__native_batch_norm_legit_no_training_cat_relu_22:
	.zero		588
